	.headerflags	@"EF_CUDA_TEXMODE_UNIFIED EF_CUDA_64BIT_ADDRESS EF_CUDA_ACCELERATORS EF_CUDA_SM90 EF_CUDA_VIRTUAL_SM(EF_CUDA_SM90)"
	.elftype	@"ET_EXEC"


//--------------------- .nv.info                  --------------------------
	.section	.nv.info,"",@"SHT_CUDA_INFO"
	.align	4


	//----- nvinfo : EIATTR_REGCOUNT
	.align		4
        /*0000*/ 	.byte	0x04, 0x2f
        /*0002*/ 	.short	(.L_1 - .L_0)
	.align		4
.L_0:
        /*0004*/ 	.word	index@(triton_per_fused__softmax_mul_pow_sub_sum_1)
        /*0008*/ 	.word	0x00000020


	//----- nvinfo : EIATTR_MIN_STACK_SIZE
	.align		4
.L_1:
        /*000c*/ 	.byte	0x04, 0x12
        /*000e*/ 	.short	(.L_3 - .L_2)
	.align		4
.L_2:
        /*0010*/ 	.word	index@(triton_per_fused__softmax_mul_pow_sub_sum_1)
        /*0014*/ 	.word	0x00000000


	//----- nvinfo : EIATTR_FRAME_SIZE
	.align		4
.L_3:
        /*0018*/ 	.byte	0x04, 0x11
        /*001a*/ 	.short	(.L_5 - .L_4)
	.align		4
.L_4:
        /*001c*/ 	.word	index@(triton_per_fused__softmax_mul_pow_sub_sum_1)
        /*0020*/ 	.word	0x00000000


	//----- nvinfo : EIATTR_MIN_STACK_SIZE
	.align		4
.L_5:
        /*0024*/ 	.byte	0x04, 0x12
        /*0026*/ 	.short	(.L_7 - .L_6)
	.align		4
.L_6:
        /*0028*/ 	.word	index@(triton_per_fused__softmax_mul_pow_sub_sum_1)
        /*002c*/ 	.word	0x00000000
.L_7:


//--------------------- .nv.info.triton_per_fused__softmax_mul_pow_sub_sum_1 --------------------------
	.section	.nv.info.triton_per_fused__softmax_mul_pow_sub_sum_1,"",@"SHT_CUDA_INFO"
	.sectionflags	@""
	.align	4


	//----- nvinfo : EIATTR_CUDA_API_VERSION
	.align		4
        /*0000*/ 	.byte	0x04, 0x37
        /*0002*/ 	.short	(.L_9 - .L_8)
.L_8:
        /*0004*/ 	.word	0x0000007c


	//----- nvinfo : EIATTR_KPARAM_INFO
	.align		4
.L_9:
        /*0008*/ 	.byte	0x04, 0x17
        /*000a*/ 	.short	(.L_11 - .L_10)
.L_10:
        /*000c*/ 	.word	0x00000000
        /*0010*/ 	.short	0x0007
        /*0012*/ 	.short	0x0034
        /*0014*/ 	.byte	0x00, 0xf0, 0x11, 0x00


	//----- nvinfo : EIATTR_KPARAM_INFO
	.align		4
.L_11:
        /*0018*/ 	.byte	0x04, 0x17
        /*001a*/ 	.short	(.L_13 - .L_12)
.L_12:
        /*001c*/ 	.word	0x00000000
        /*0020*/ 	.short	0x0006
        /*0022*/ 	.short	0x0030
        /*0024*/ 	.byte	0x00, 0xf0, 0x11, 0x00


	//----- nvinfo : EIATTR_KPARAM_INFO
	.align		4
.L_13:
        /*0028*/ 	.byte	0x04, 0x17
        /*002a*/ 	.short	(.L_15 - .L_14)
.L_14:
        /*002c*/ 	.word	0x00000000
        /*0030*/ 	.short	0x0005
        /*0032*/ 	.short	0x0028
        /*0034*/ 	.byte	0x00, 0xf4, 0x21, 0x00


	//----- nvinfo : EIATTR_KPARAM_INFO
	.align		4
.L_15:
        /*0038*/ 	.byte	0x04, 0x17
        /*003a*/ 	.short	(.L_17 - .L_16)
.L_16:
        /*003c*/ 	.word	0x00000000
        /*0040*/ 	.short	0x0004
        /*0042*/ 	.short	0x0020
        /*0044*/ 	.byte	0x00, 0xf4, 0x21, 0x00


	//----- nvinfo : EIATTR_KPARAM_INFO
	.align		4
.L_17:
        /*0048*/ 	.byte	0x04, 0x17
        /*004a*/ 	.short	(.L_19 - .L_18)
.L_18:
        /*004c*/ 	.word	0x00000000
        /*0050*/ 	.short	0x0003
        /*0052*/ 	.short	0x0018
        /*0054*/ 	.byte	0x00, 0xf4, 0x21, 0x00


	//----- nvinfo : EIATTR_KPARAM_INFO
	.align		4
.L_19:
        /*0058*/ 	.byte	0x04, 0x17
        /*005a*/ 	.short	(.L_21 - .L_20)
.L_20:
        /*005c*/ 	.word	0x00000000
        /*0060*/ 	.short	0x0002
        /*0062*/ 	.short	0x0010
        /*0064*/ 	.byte	0x00, 0xf4, 0x21, 0x00


	//----- nvinfo : EIATTR_KPARAM_INFO
	.align		4
.L_21:
        /*0068*/ 	.byte	0x04, 0x17
        /*006a*/ 	.short	(.L_23 - .L_22)
.L_22:
        /*006c*/ 	.word	0x00000000
        /*0070*/ 	.short	0x0001
        /*0072*/ 	.short	0x0008
        /*0074*/ 	.byte	0x00, 0xf4, 0x21, 0x00


	//----- nvinfo : EIATTR_KPARAM_INFO
	.align		4
.L_23:
        /*0078*/ 	.byte	0x04, 0x17
        /*007a*/ 	.short	(.L_25 - .L_24)
.L_24:
        /*007c*/ 	.word	0x00000000
        /*0080*/ 	.short	0x0000
        /*0082*/ 	.short	0x0000
        /*0084*/ 	.byte	0x00, 0xf4, 0x21, 0x00


	//----- nvinfo : EIATTR_SPARSE_MMA_MASK
	.align		4
.L_25:
        /*0088*/ 	.byte	0x03, 0x50
        /*008a*/ 	.short	0x0000


	//----- nvinfo : EIATTR_MAXREG_COUNT
	.align		4
        /*008c*/ 	.byte	0x03, 0x1b
        /*008e*/ 	.short	0x00ff


	//----- nvinfo : EIATTR_COOP_GROUP_MASK_REGIDS
	.align		4
        /*0090*/ 	.byte	0x04, 0x29
        /*0092*/ 	.short	(.L_27 - .L_26)


	//   ....[0]....
.L_26:
        /*0094*/ 	.word	0xffffffff


	//   ....[1]....
        /*0098*/ 	.word	0xffffffff


	//   ....[2]....
        /*009c*/ 	.word	0xffffffff


	//   ....[3]....
        /*00a0*/ 	.word	0xffffffff


	//   ....[4]....
        /*00a4*/ 	.word	0xffffffff


	//   ....[5]....
        /*00a8*/ 	.word	0xffffffff


	//----- nvinfo : EIATTR_COOP_GROUP_INSTR_OFFSETS
	.align		4
.L_27:
        /*00ac*/ 	.byte	0x04, 0x28
        /*00ae*/ 	.short	(.L_29 - .L_28)


	//   ....[0]....
.L_28:
        /*00b0*/ 	.word	0x00000dd0


	//   ....[1]....
        /*00b4*/ 	.word	0x00000e20


	//   ....[2]....
        /*00b8*/ 	.word	0x00000e60


	//   ....[3]....
        /*00bc*/ 	.word	0x00001110


	//   ....[4]....
        /*00c0*/ 	.word	0x00001130


	//   ....[5]....
        /*00c4*/ 	.word	0x00001150


	//----- nvinfo : EIATTR_EXIT_INSTR_OFFSETS
	.align		4
.L_29:
        /*00c8*/ 	.byte	0x04, 0x1c
        /*00ca*/ 	.short	(.L_31 - .L_30)


	//   ....[0]....
.L_30:
        /*00cc*/ 	.word	0x00001280


	//   ....[1]....
        /*00d0*/ 	.word	0x000012d0


	//----- nvinfo : EIATTR_REQNTID
	.align		4
.L_31:
        /*00d4*/ 	.byte	0x04, 0x10
        /*00d6*/ 	.short	(.L_33 - .L_32)
.L_32:
        /*00d8*/ 	.word	0x00000100
        /*00dc*/ 	.word	0x00000001
        /*00e0*/ 	.word	0x00000001


	//----- nvinfo : EIATTR_CBANK_PARAM_SIZE
	.align		4
.L_33:
        /*00e4*/ 	.byte	0x03, 0x19
        /*00e6*/ 	.short	0x0038


	//----- nvinfo : EIATTR_PARAM_CBANK
	.align		4
        /*00e8*/ 	.byte	0x04, 0x0a
        /*00ea*/ 	.short	(.L_35 - .L_34)
	.align		4
.L_34:
        /*00ec*/ 	.word	index@(.nv.constant0.triton_per_fused__softmax_mul_pow_sub_sum_1)
        /*00f0*/ 	.short	0x0210
        /*00f2*/ 	.short	0x0038


	//----- nvinfo : EIATTR_SW_WAR
	.align		4
.L_35:
        /*00f4*/ 	.byte	0x04, 0x36
        /*00f6*/ 	.short	(.L_37 - .L_36)
.L_36:
        /*00f8*/ 	.word	0x00000008
.L_37:


//--------------------- .nv.callgraph             --------------------------
	.section	.nv.callgraph,"",@"SHT_CUDA_CALLGRAPH"
	.align	4
	.sectionentsize	8
	.align		4
        /*0000*/ 	.word	0x00000000
	.align		4
        /*0004*/ 	.word	0xffffffff
	.align		4
        /*0008*/ 	.word	0x00000000
	.align		4
        /*000c*/ 	.word	0xfffffffe
	.align		4
        /*0010*/ 	.word	0x00000000
	.align		4
        /*0014*/ 	.word	0xfffffffd
	.align		4
        /*0018*/ 	.word	0x00000000
	.align		4
        /*001c*/ 	.word	0xfffffffc


//--------------------- .text.triton_per_fused__softmax_mul_pow_sub_sum_1 --------------------------
	.section	.text.triton_per_fused__softmax_mul_pow_sub_sum_1,"ax",@progbits
	.sectionflags	@"SHF_BARRIERS=1"
	.align	128
        .global         triton_per_fused__softmax_mul_pow_sub_sum_1
        .type           triton_per_fused__softmax_mul_pow_sub_sum_1,@function
        .size           triton_per_fused__softmax_mul_pow_sub_sum_1,(.L_x_1 - triton_per_fused__softmax_mul_pow_sub_sum_1)
        .other          triton_per_fused__softmax_mul_pow_sub_sum_1,@"STO_CUDA_ENTRY STV_DEFAULT"
triton_per_fused__softmax_mul_pow_sub_sum_1:
.text.triton_per_fused__softmax_mul_pow_sub_sum_1:
[----:B------:R-:W0:Y:S01]  /*0000*/  LDC R1, c[0x0][0x28] ;  /* 0x00000a00ff017b82 */ /* 0x000e220000000800 */
[----:B------:R-:W1:Y:S07]  /*0010*/  S2R R2, SR_CTAID.X ;  /* 0x0000000000027919 */ /* 0x000e6e0000002500 */
[----:B------:R-:W2:Y:S01]  /*0020*/  LDC.64 R28, c[0x0][0x218] ;  /* 0x00008600ff1c7b82 */ /* 0x000ea20000000a00 */
[----:B------:R-:W-:Y:S01]  /*0030*/  CS2R R22, SRZ ;  /* 0x0000000000167805 */ /* 0x000fe2000001ff00 */
[----:B------:R-:W-:Y:S01]  /*0040*/  ULDC.64 UR6, c[0x0][0x208] ;  /* 0x0000820000067ab9 */ /* 0x000fe20000000a00 */
[----:B------:R-:W3:Y:S01]  /*0050*/  S2R R21, SR_TID.X ;  /* 0x0000000000157919 */ /* 0x000ee20000002100 */
[----:B------:R-:W-:-:S04]  /*0060*/  HFMA2.MMA R25, -RZ, RZ, 0, 0 ;  /* 0x00000000ff197435 */ /* 0x000fc800000001ff */
[----:B------:R-:W4:Y:S01]  /*0070*/  LDC.64 R16, c[0x0][0x220] ;  /* 0x00008800ff107b82 */ /* 0x000f220000000a00 */
[----:B-1----:R-:W-:-:S04]  /*0080*/  SHF.L.U32 R2, R2, 0x5, RZ ;  /* 0x0000000502027819 */ /* 0x002fc800000006ff */
[----:B---3--:R-:W-:Y:S02]  /*0090*/  LOP3.LUT R0, R2, 0x1f, R21, 0xf8, !PT ;  /* 0x0000001f02007812 */ /* 0x008fe400078ef815 */
[----:B------:R-:W-:Y:S02]  /*00a0*/  SHF.R.U32.HI R5, RZ, 0x3, R21 ;  /* 0x00000003ff057819 */ /* 0x000fe40000011615 */
[----:B------:R-:W-:Y:S02]  /*00b0*/  SHF.R.S32.HI R7, RZ, 0x1f, R0 ;  /* 0x0000001fff077819 */ /* 0x000fe40000011400 */
[----:B------:R-:W-:Y:S02]  /*00c0*/  SGXT.U32 R5, R5, 0x5 ;  /* 0x000000050505781a */ /* 0x000fe40000000000 */
[----:B------:R-:W-:Y:S02]  /*00d0*/  LEA.HI R7, R7, R0, RZ, 0x4 ;  /* 0x0000000007077211 */ /* 0x000fe400078f20ff */
[----:B------:R-:W-:-:S02]  /*00e0*/  LOP3.LUT R2, R2, R5, RZ, 0xfc, !PT ;  /* 0x0000000502027212 */ /* 0x000fc400078efcff */
[C---:B------:R-:W-:Y:S02]  /*00f0*/  SHF.L.U32 R6, R7.reuse, 0x2, RZ ;  /* 0x0000000207067819 */ /* 0x040fe400000006ff */
[----:B------:R-:W-:Y:S02]  /*0100*/  SHF.R.S32.HI R5, RZ, 0x1f, R2 ;  /* 0x0000001fff057819 */ /* 0x000fe40000011402 */
[----:B------:R-:W-:Y:S02]  /*0110*/  LOP3.LUT R7, R7, 0xfffffff0, RZ, 0xc0, !PT ;  /* 0xfffffff007077812 */ /* 0x000fe400078ec0ff */
[----:B------:R-:W-:Y:S02]  /*0120*/  LOP3.LUT R6, R6, 0xffffffc0, RZ, 0xc0, !PT ;  /* 0xffffffc006067812 */ /* 0x000fe400078ec0ff */
[----:B------:R-:W-:Y:S02]  /*0130*/  ISETP.GE.AND P0, PT, R0, 0x40, PT ;  /* 0x000000400000780c */ /* 0x000fe40003f06270 */
[----:B------:R-:W-:-:S02]  /*0140*/  LEA.HI R5, R5, R2, RZ, 0x4 ;  /* 0x0000000205057211 */ /* 0x000fc400078f20ff */
[----:B------:R-:W-:Y:S02]  /*0150*/  IADD3 R7, R6, R0, -R7 ;  /* 0x0000000006077210 */ /* 0x000fe40007ffe807 */
[C---:B------:R-:W-:Y:S02]  /*0160*/  SHF.L.U32 R6, R5.reuse, 0x2, RZ ;  /* 0x0000000205067819 */ /* 0x040fe400000006ff */
[----:B------:R-:W-:Y:S01]  /*0170*/  LOP3.LUT R19, R5, 0xfffffff0, RZ, 0xc0, !PT ;  /* 0xfffffff005137812 */ /* 0x000fe200078ec0ff */
[----:B--2---:R-:W-:Y:S01]  /*0180*/  IMAD.WIDE R8, R7, 0x4, R28 ;  /* 0x0000000407087825 */ /* 0x004fe200078e021c */
[----:B------:R-:W-:Y:S02]  /*0190*/  LOP3.LUT R6, R6, 0xffffffc0, RZ, 0xc0, !PT ;  /* 0xffffffc006067812 */ /* 0x000fe400078ec0ff */
[----:B------:R-:W-:Y:S02]  /*01a0*/  ISETP.GE.AND P2, PT, R2, 0x40, PT ;  /* 0x000000400200780c */ /* 0x000fe40003f46270 */
[----:B------:R1:W2:Y:S01]  /*01b0*/  @!P0 LDG.E.EL R23, desc[UR6][R8.64] ;  /* 0x0000000608178981 */ /* 0x0002a2000c2e1900 */
[----:B------:R-:W-:-:S02]  /*01c0*/  IADD3 R27, R7, 0x10, RZ ;  /* 0x00000010071b7810 */ /* 0x000fc40007ffe0ff */
[----:B------:R-:W-:Y:S01]  /*01d0*/  IADD3 R19, R6, R2, -R19 ;  /* 0x0000000206137210 */ /* 0x000fe20007ffe813 */
[----:B------:R-:W-:Y:S01]  /*01e0*/  HFMA2.MMA R6, -RZ, RZ, 0, 0 ;  /* 0x00000000ff067435 */ /* 0x000fe200000001ff */
[----:B------:R-:W-:Y:S01]  /*01f0*/  IADD3 R11, R7, 0x20, RZ ;  /* 0x00000020070b7810 */ /* 0x000fe20007ffe0ff */
[----:B------:R-:W-:Y:S01]  /*0200*/  IMAD.WIDE R26, R27, 0x4, R28 ;  /* 0x000000041b1a7825 */ /* 0x000fe200078e021c */
[----:B------:R-:W-:Y:S01]  /*0210*/  IADD3 R15, R7, 0x30, RZ ;  /* 0x00000030070f7810 */ /* 0x000fe20007ffe0ff */
[----:B-1----:R-:W1:Y:S01]  /*0220*/  LDC.64 R8, c[0x0][0x210] ;  /* 0x00008400ff087b82 */ /* 0x002e620000000a00 */
[----:B------:R-:W-:Y:S01]  /*0230*/  SHF.R.U32.HI R7, RZ, 0x5, R21 ;  /* 0x00000005ff077819 */ /* 0x000fe20000011615 */
[--C-:B------:R-:W-:Y:S01]  /*0240*/  IMAD.WIDE R12, R19, 0x4, R28.reuse ;  /* 0x00000004130c7825 */ /* 0x100fe200078e021c */
[----:B------:R-:W-:Y:S01]  /*0250*/  MOV R5, RZ ;  /* 0x000000ff00057202 */ /* 0x000fe20000000f00 */
[----:B------:R3:W5:Y:S01]  /*0260*/  @!P0 LDG.E.EL R25, desc[UR6][R26.64] ;  /* 0x000000061a198981 */ /* 0x000762000c2e1900 */
[----:B------:R-:W-:Y:S01]  /*0270*/  SGXT.U32 R7, R7, 0x3 ;  /* 0x000000030707781a */ /* 0x000fe20000000000 */
[--C-:B------:R-:W-:Y:S01]  /*0280*/  IMAD.WIDE R10, R11, 0x4, R28.reuse ;  /* 0x000000040b0a7825 */ /* 0x100fe200078e021c */
[----:B------:R-:W-:Y:S01]  /*0290*/  IADD3 R18, R19, 0x10, RZ ;  /* 0x0000001013127810 */ /* 0x000fe20007ffe0ff */
[----:B------:R4:W2:Y:S02]  /*02a0*/  @!P2 LDG.E.EL R6, desc[UR6][R12.64] ;  /* 0x000000060c06a981 */ /* 0x0008a4000c2e1900 */
[----:B------:R-:W-:Y:S01]  /*02b0*/  IMAD.WIDE R14, R15, 0x4, R28 ;  /* 0x000000040f0e7825 */ /* 0x000fe200078e021c */
[----:B------:R-:W-:Y:S01]  /*02c0*/  IADD3 R20, R19, 0x20, RZ ;  /* 0x0000002013147810 */ /* 0x000fe20007ffe0ff */
[----:B------:R4:W2:Y:S01]  /*02d0*/  @!P0 LDG.E.EL R22, desc[UR6][R10.64] ;  /* 0x000000060a168981 */ /* 0x0008a2000c2e1900 */
[----:B---3--:R-:W-:-:S03]  /*02e0*/  SHF.L.U32 R27, R7, 0x2, RZ ;  /* 0x00000002071b7819 */ /* 0x008fc600000006ff */
[----:B------:R3:W2:Y:S01]  /*02f0*/  @!P0 LDG.E.EL R5, desc[UR6][R14.64] ;  /* 0x000000060e058981 */ /* 0x0006a2000c2e1900 */
[----:B------:R-:W-:Y:S02]  /*0300*/  IADD3 R24, R19, 0x30, RZ ;  /* 0x0000003013187810 */ /* 0x000fe40007ffe0ff */
[----:B0---4-:R-:W-:Y:S01]  /*0310*/  CS2R R12, SRZ ;  /* 0x00000000000c7805 */ /* 0x011fe2000001ff00 */
[----:B------:R-:W-:Y:S01]  /*0320*/  IMAD.WIDE R10, R18, 0x4, R28 ;  /* 0x00000004120a7825 */ /* 0x000fe200078e021c */
[----:B---3--:R-:W-:-:S03]  /*0330*/  LOP3.LUT R15, R27, 0x40, RZ, 0xfc, !PT ;  /* 0x000000401b0f7812 */ /* 0x008fc600078efcff */
[--C-:B------:R-:W-:Y:S01]  /*0340*/  IMAD.WIDE R18, R20, 0x4, R28.reuse ;  /* 0x0000000414127825 */ /* 0x100fe200078e021c */
[----:B------:R-:W-:Y:S01]  /*0350*/  MOV R14, RZ ;  /* 0x000000ff000e7202 */ /* 0x000fe20000000f00 */
[----:B------:R0:W3:Y:S02]  /*0360*/  @!P2 LDG.E.EL R12, desc[UR6][R10.64] ;  /* 0x000000060a0ca981 */ /* 0x0000e4000c2e1900 */
[----:B------:R-:W-:Y:S02]  /*0370*/  IMAD.WIDE R28, R24, 0x4, R28 ;  /* 0x00000004181c7825 */ /* 0x000fe400078e021c */
[----:B------:R1:W4:Y:S04]  /*0380*/  @!P2 LDG.E.EL R13, desc[UR6][R18.64] ;  /* 0x00000006120da981 */ /* 0x000328000c2e1900 */
[----:B------:R-:W2:Y:S01]  /*0390*/  @!P2 LDG.E.EL R14, desc[UR6][R28.64] ;  /* 0x000000061c0ea981 */ /* 0x000ea2000c2e1900 */
[----:B0-----:R-:W-:-:S04]  /*03a0*/  IMAD.WIDE.U32 R10, R15, 0x4, R16 ;  /* 0x000000040f0a7825 */ /* 0x001fc800078e0010 */
[----:B-1----:R-:W-:Y:S01]  /*03b0*/  IMAD.WIDE.U32 R18, R7, 0x4, R8 ;  /* 0x0000000407127825 */ /* 0x002fe200078e0008 */
[----:B------:R-:W2:Y:S04]  /*03c0*/  LDG.E.EL R26, desc[UR6][R10.64] ;  /* 0x000000060a1a7981 */ /* 0x000ea8000c2e1900 */
[----:B------:R-:W5:Y:S04]  /*03d0*/  LDG.E.EL R28, desc[UR6][R10.64+0x4] ;  /* 0x000004060a1c7981 */ /* 0x000f68000c2e1900 */
[----:B------:R-:W3:Y:S04]  /*03e0*/  LDG.E.EL R20, desc[UR6][R18.64+0x40] ;  /* 0x0000400612147981 */ /* 0x000ee8000c2e1900 */
[----:B------:R-:W4:Y:S04]  /*03f0*/  LDG.E.EL R15, desc[UR6][R10.64+0x8] ;  /* 0x000008060a0f7981 */ /* 0x000f28000c2e1900 */
[----:B------:R0:W4:Y:S02]  /*0400*/  LDG.E.EL R24, desc[UR6][R10.64+0xc] ;  /* 0x00000c060a187981 */ /* 0x000124000c2e1900 */
[----:B0-----:R-:W-:-:S05]  /*0410*/  LOP3.LUT R11, R27, 0x60, RZ, 0xfc, !PT ;  /* 0x000000601b0b7812 */ /* 0x001fca00078efcff */
[----:B------:R-:W-:-:S04]  /*0420*/  IMAD.WIDE.U32 R10, R11, 0x4, R16 ;  /* 0x000000040b0a7825 */ /* 0x000fc800078e0010 */
[----:B--2---:R-:W-:Y:S01]  /*0430*/  FADD R26, -R26, R23 ;  /* 0x000000171a1a7221 */ /* 0x004fe20000000100 */
[----:B-----5:R-:W-:-:S04]  /*0440*/  FADD R29, -R28, R25 ;  /* 0x000000191c1d7221 */ /* 0x020fc80000000100 */
[C---:B---3--:R-:W-:Y:S01]  /*0450*/  FMUL R29, R20.reuse, R29 ;  /* 0x0000001d141d7220 */ /* 0x048fe20000400000 */
[C---:B------:R-:W-:Y:S01]  /*0460*/  FMUL R26, R20.reuse, R26 ;  /* 0x0000001a141a7220 */ /* 0x040fe20000400000 */
[----:B----4-:R-:W-:Y:S02]  /*0470*/  FADD R15, -R15, R22 ;  /* 0x000000160f0f7221 */ /* 0x010fe40000000100 */
[----:B------:R-:W-:Y:S02]  /*0480*/  FMUL R29, R29, R29 ;  /* 0x0000001d1d1d7220 */ /* 0x000fe40000400000 */
[----:B------:R-:W-:Y:S02]  /*0490*/  FMUL R28, R20, R15 ;  /* 0x0000000f141c7220 */ /* 0x000fe40000400000 */
[----:B------:R-:W-:Y:S01]  /*04a0*/  FFMA R29, R26, R26, R29 ;  /* 0x0000001a1a1d7223 */ /* 0x000fe2000000001d */
[----:B------:R-:W-:Y:S01]  /*04b0*/  FADD R24, -R24, R5 ;  /* 0x0000000518187221 */ /* 0x000fe20000000100 */
[----:B------:R-:W2:Y:S02]  /*04c0*/  LDG.E.EL R26, desc[UR6][R18.64+0x60] ;  /* 0x00006006121a7981 */ /* 0x000ea4000c2e1900 */
[----:B------:R-:W-:Y:S01]  /*04d0*/  FFMA R29, R28, R28, R29 ;  /* 0x0000001c1c1d7223 */ /* 0x000fe2000000001d */
[----:B------:R-:W-:Y:S01]  /*04e0*/  FMUL R20, R20, R24 ;  /* 0x0000001814147220 */ /* 0x000fe20000400000 */
[----:B------:R-:W3:Y:S03]  /*04f0*/  LDG.E.EL R28, desc[UR6][R10.64] ;  /* 0x000000060a1c7981 */ /* 0x000ee6000c2e1900 */
[----:B------:R-:W-:Y:S01]  /*0500*/  FFMA R20, R20, R20, R29 ;  /* 0x0000001414147223 */ /* 0x000fe2000000001d */
[----:B------:R-:W4:Y:S04]  /*0510*/  LDG.E.EL R15, desc[UR6][R18.64] ;  /* 0x00000006120f7981 */ /* 0x000f28000c2e1900 */
[----:B------:R-:W5:Y:S04]  /*0520*/  LDG.E.EL R29, desc[UR6][R10.64+0x4] ;  /* 0x000004060a1d7981 */ /* 0x000f68000c2e1900 */
[----:B------:R5:W2:Y:S02]  /*0530*/  LDG.E.EL R24, desc[UR6][R18.64+0x20] ;  /* 0x0000200612187981 */ /* 0x000aa4000c2e1900 */
[----:B-----5:R-:W-:Y:S01]  /*0540*/  FADD R19, -R29, R25 ;  /* 0x000000191d137221 */ /* 0x020fe20000000100 */
[----:B---3--:R-:W-:-:S03]  /*0550*/  FADD R29, -R28, R23 ;  /* 0x000000171c1d7221 */ /* 0x008fc60000000100 */
[----:B--2---:R-:W-:Y:S02]  /*0560*/  FMUL R28, R26, R19 ;  /* 0x000000131a1c7220 */ /* 0x004fe40000400000 */
[----:B------:R-:W2:Y:S02]  /*0570*/  LDG.E.EL R19, desc[UR6][R10.64+0x8] ;  /* 0x000008060a137981 */ /* 0x000ea4000c2e1900 */
[----:B------:R-:W-:Y:S02]  /*0580*/  FMUL R18, R28, R28 ;  /* 0x0000001c1c127220 */ /* 0x000fe40000400000 */
[----:B------:R-:W3:Y:S01]  /*0590*/  LDG.E.EL R28, desc[UR6][R10.64+0xc] ;  /* 0x00000c060a1c7981 */ /* 0x000ee2000c2e1900 */
[----:B------:R-:W-:-:S04]  /*05a0*/  FMUL R29, R26, R29 ;  /* 0x0000001d1a1d7220 */ /* 0x000fc80000400000 */
[----:B------:R-:W-:Y:S01]  /*05b0*/  FFMA R18, R29, R29, R18 ;  /* 0x0000001d1d127223 */ /* 0x000fe20000000012 */
[----:B------:R-:W-:Y:S01]  /*05c0*/  SHF.L.U32 R21, R21, 0x2, RZ ;  /* 0x0000000215157819 */ /* 0x000fe200000006ff */
[----:B--2---:R-:W-:-:S04]  /*05d0*/  FADD R19, -R19, R22 ;  /* 0x0000001613137221 */ /* 0x004fc80000000100 */
[----:B------:R-:W-:-:S04]  /*05e0*/  FMUL R19, R26, R19 ;  /* 0x000000131a137220 */ /* 0x000fc80000400000 */
[----:B------:R-:W-:Y:S01]  /*05f0*/  FFMA R18, R19, R19, R18 ;  /* 0x0000001313127223 */ /* 0x000fe20000000012 */
[----:B---3--:R-:W-:-:S04]  /*0600*/  FADD R19, -R28, R5 ;  /* 0x000000051c137221 */ /* 0x008fc80000000100 */
[----:B------:R-:W-:Y:S01]  /*0610*/  FMUL R29, R26, R19 ;  /* 0x000000131a1d7220 */ /* 0x000fe20000400000 */
[----:B------:R-:W-:-:S03]  /*0620*/  LOP3.LUT R19, R21, 0x1c, RZ, 0xc0, !PT ;  /* 0x0000001c15137812 */ /* 0x000fc600078ec0ff */
[----:B------:R-:W-:Y:S01]  /*0630*/  FFMA R21, R29, R29, R18 ;  /* 0x0000001d1d157223 */ /* 0x000fe20000000012 */
[----:B------:R-:W-:Y:S01]  /*0640*/  LOP3.LUT R29, R27, 0x20, RZ, 0xfc, !PT ;  /* 0x000000201b1d7812 */ /* 0x000fe200078efcff */
[C---:B------:R-:W-:Y:S01]  /*0650*/  IMAD.WIDE.U32 R8, R19.reuse, 0x4, R8 ;  /* 0x0000000413087825 */ /* 0x040fe200078e0008 */
[----:B------:R-:W-:-:S03]  /*0660*/  SHF.L.U32 R26, R19, 0x2, RZ ;  /* 0x00000002131a7819 */ /* 0x000fc600000006ff */
[----:B------:R-:W-:-:S04]  /*0670*/  IMAD.WIDE.U32 R18, R27, 0x4, R16 ;  /* 0x000000041b127825 */ /* 0x000fc800078e0010 */
[--C-:B------:R-:W-:Y:S02]  /*0680*/  IMAD.WIDE.U32 R10, R29, 0x4, R16.reuse ;  /* 0x000000041d0a7825 */ /* 0x100fe400078e0010 */
[----:B------:R-:W2:Y:S02]  /*0690*/  LDG.E.EL R29, desc[UR6][R18.64+0x8] ;  /* 0x00000806121d7981 */ /* 0x000ea4000c2e1900 */
[----:B------:R-:W-:Y:S02]  /*06a0*/  IMAD.WIDE.U32 R16, R26, 0x4, R16 ;  /* 0x000000041a107825 */ /* 0x000fe400078e0010 */
[----:B------:R-:W3:Y:S04]  /*06b0*/  LDG.E.EL R26, desc[UR6][R18.64] ;  /* 0x00000006121a7981 */ /* 0x000ee8000c2e1900 */
[----:B------:R-:W5:Y:S01]  /*06c0*/  LDG.E.EL R28, desc[UR6][R10.64] ;  /* 0x000000060a1c7981 */ /* 0x000f62000c2e1900 */
[--C-:B---3--:R-:W-:Y:S01]  /*06d0*/  FADD R26, -R26, R23.reuse ;  /* 0x000000171a1a7221 */ /* 0x108fe20000000100 */
[----:B-----5:R-:W-:-:S02]  /*06e0*/  FADD R23, -R28, R23 ;  /* 0x000000171c177221 */ /* 0x020fc40000000100 */
[----:B------:R-:W3:Y:S02]  /*06f0*/  LDG.E.EL R28, desc[UR6][R10.64+0x4] ;  /* 0x000004060a1c7981 */ /* 0x000ee4000c2e1900 */
[----:B------:R-:W-:Y:S01]  /*0700*/  FMUL R23, R24, R23 ;  /* 0x0000001718177220 */ /* 0x000fe20000400000 */
[----:B---3--:R-:W-:-:S04]  /*0710*/  FADD R27, -R28, R25 ;  /* 0x000000191c1b7221 */ /* 0x008fc80000000100 */
[----:B------:R-:W-:-:S04]  /*0720*/  FMUL R27, R24, R27 ;  /* 0x0000001b181b7220 */ /* 0x000fc80000400000 */
[----:B------:R-:W-:-:S04]  /*0730*/  FMUL R28, R27, R27 ;  /* 0x0000001b1b1c7220 */ /* 0x000fc80000400000 */
[----:B------:R-:W-:Y:S02]  /*0740*/  FFMA R27, R23, R23, R28 ;  /* 0x00000017171b7223 */ /* 0x000fe4000000001c */
[----:B------:R-:W3:Y:S02]  /*0750*/  LDG.E.EL R28, desc[UR6][R18.64+0x4] ;  /* 0x00000406121c7981 */ /* 0x000ee4000c2e1900 */
[----:B---3--:R-:W-:Y:S02]  /*0760*/  FADD R28, -R28, R25 ;  /* 0x000000191c1c7221 */ /* 0x008fe40000000100 */
[----:B------:R-:W3:Y:S02]  /*0770*/  LDG.E.EL R25, desc[UR6][R10.64+0x8] ;  /* 0x000008060a197981 */ /* 0x000ee4000c2e1900 */
[C---:B----4-:R-:W-:Y:S01]  /*0780*/  FMUL R28, R15.reuse, R28 ;  /* 0x0000001c0f1c7220 */ /* 0x050fe20000400000 */
[----:B------:R-:W-:-:S03]  /*0790*/  FMUL R26, R15, R26 ;  /* 0x0000001a0f1a7220 */ /* 0x000fc60000400000 */
[----:B------:R-:W-:Y:S02]  /*07a0*/  FMUL R23, R28, R28 ;  /* 0x0000001c1c177220 */ /* 0x000fe40000400000 */
[----:B------:R-:W4:Y:S02]  /*07b0*/  LDG.E.EL R28, desc[UR6][R10.64+0xc] ;  /* 0x00000c060a1c7981 */ /* 0x000f24000c2e1900 */
[----:B------:R-:W-:Y:S02]  /*07c0*/  FFMA R23, R26, R26, R23 ;  /* 0x0000001a1a177223 */ /* 0x000fe40000000017 */
[----:B------:R-:W5:Y:S04]  /*07d0*/  LDG.E.EL R26, desc[UR6][R18.64+0xc] ;  /* 0x00000c06121a7981 */ /* 0x000f68000c2e1900 */
[----:B------:R-:W5:Y:S04]  /*07e0*/  LDG.E.EL.128 R8, desc[UR6][R8.64] ;  /* 0x0000000608087981 */ /* 0x000f68000c2e1d00 */
[----:B------:R-:W5:Y:S01]  /*07f0*/  LDG.E.EL R19, desc[UR6][R16.64+0x14] ;  /* 0x0000140610137981 */ /* 0x000f62000c2e1900 */
[----:B---3--:R-:W-:-:S04]  /*0800*/  FADD R25, -R25, R22 ;  /* 0x0000001619197221 */ /* 0x008fc80000000100 */
[----:B------:R-:W-:-:S04]  /*0810*/  FMUL R25, R24, R25 ;  /* 0x0000001918197220 */ /* 0x000fc80000400000 */
[----:B------:R-:W-:Y:S02]  /*0820*/  FFMA R25, R25, R25, R27 ;  /* 0x0000001919197223 */ /* 0x000fe4000000001b */
[----:B------:R-:W3:Y:S01]  /*0830*/  LDG.E.EL R27, desc[UR6][R16.64+0x4] ;  /* 0x00000406101b7981 */ /* 0x000ee2000c2e1900 */
[----:B--2---:R-:W-:-:S03]  /*0840*/  FADD R22, -R29, R22 ;  /* 0x000000161d167221 */ /* 0x004fc60000000100 */
[----:B------:R-:W2:Y:S01]  /*0850*/  LDG.E.EL R29, desc[UR6][R16.64] ;  /* 0x00000006101d7981 */ /* 0x000ea2000c2e1900 */
[--C-:B----4-:R-:W-:Y:S01]  /*0860*/  FADD R28, -R28, R5.reuse ;  /* 0x000000051c1c7221 */ /* 0x110fe20000000100 */
[----:B-----5:R-:W-:Y:S01]  /*0870*/  FADD R18, -R26, R5 ;  /* 0x000000051a127221 */ /* 0x020fe20000000100 */
[----:B------:R-:W-:-:S03]  /*0880*/  FMUL R22, R15, R22 ;  /* 0x000000160f167220 */ /* 0x000fc60000400000 */
[----:B------:R-:W-:Y:S02]  /*0890*/  FMUL R18, R15, R18 ;  /* 0x000000120f127220 */ /* 0x000fe40000400000 */
[----:B------:R-:W4:Y:S01]  /*08a0*/  LDG.E.EL R15, desc[UR6][R16.64+0x30] ;  /* 0x00003006100f7981 */ /* 0x000f22000c2e1900 */
[----:B------:R-:W-:Y:S01]  /*08b0*/  FFMA R23, R22, R22, R23 ;  /* 0x0000001616177223 */ /* 0x000fe20000000017 */
[----:B---3--:R-:W-:-:S04]  /*08c0*/  FADD R27, -R27, R12 ;  /* 0x0000000c1b1b7221 */ /* 0x008fc80000000100 */
[----:B------:R-:W-:Y:S02]  /*08d0*/  FMUL R5, R8, R27 ;  /* 0x0000001b08057220 */ /* 0x000fe40000400000 */
[----:B------:R-:W3:Y:S01]  /*08e0*/  LDG.E.EL R27, desc[UR6][R16.64+0x10] ;  /* 0x00001006101b7981 */ /* 0x000ee2000c2e1900 */
[----:B--2---:R-:W-:Y:S01]  /*08f0*/  FADD R29, -R29, R6 ;  /* 0x000000061d1d7221 */ /* 0x004fe20000000100 */
[----:B------:R-:W-:-:S03]  /*0900*/  FMUL R22, R5, R5 ;  /* 0x0000000505167220 */ /* 0x000fc60000400000 */
[----:B------:R-:W-:-:S04]  /*0910*/  FMUL R29, R8, R29 ;  /* 0x0000001d081d7220 */ /* 0x000fc80000400000 */
[----:B------:R-:W-:Y:S02]  /*0920*/  FFMA R5, R29, R29, R22 ;  /* 0x0000001d1d057223 */ /* 0x000fe40000000016 */
[----:B------:R-:W2:Y:S01]  /*0930*/  LDG.E.EL R29, desc[UR6][R16.64+0x20] ;  /* 0x00002006101d7981 */ /* 0x000ea2000c2e1900 */
[----:B------:R-:W-:-:S04]  /*0940*/  FADD R26, -R19, R12 ;  /* 0x0000000c131a7221 */ /* 0x000fc80000000100 */
[----:B------:R-:W-:-:S04]  /*0950*/  FMUL R26, R9, R26 ;  /* 0x0000001a091a7220 */ /* 0x000fc80000400000 */
[----:B------:R-:W-:Y:S01]  /*0960*/  FMUL R19, R26, R26 ;  /* 0x0000001a1a137220 */ /* 0x000fe20000400000 */
[----:B---3--:R-:W-:Y:S02]  /*0970*/  FADD R22, -R27, R6 ;  /* 0x000000061b167221 */ /* 0x008fe40000000100 */
[----:B------:R-:W3:Y:S02]  /*0980*/  LDG.E.EL R27, desc[UR6][R16.64+0x34] ;  /* 0x00003406101b7981 */ /* 0x000ee4000c2e1900 */
[----:B------:R-:W-:-:S04]  /*0990*/  FMUL R22, R9, R22 ;  /* 0x0000001609167220 */ /* 0x000fc80000400000 */
[----:B------:R-:W-:Y:S01]  /*09a0*/  FFMA R19, R22, R22, R19 ;  /* 0x0000001616137223 */ /* 0x000fe20000000013 */
[--C-:B----4-:R-:W-:Y:S02]  /*09b0*/  FADD R22, -R15, R6.reuse ;  /* 0x000000060f167221 */ /* 0x110fe40000000100 */
[----:B------:R-:W4:Y:S01]  /*09c0*/  LDG.E.EL R15, desc[UR6][R16.64+0x24] ;  /* 0x00002406100f7981 */ /* 0x000f22000c2e1900 */
[----:B--2---:R-:W-:-:S03]  /*09d0*/  FADD R29, -R29, R6 ;  /* 0x000000061d1d7221 */ /* 0x004fc60000000100 */
[----:B------:R-:W2:Y:S01]  /*09e0*/  LDG.E.EL R6, desc[UR6][R16.64+0x8] ;  /* 0x0000080610067981 */ /* 0x000ea2000c2e1900 */
[----:B------:R-:W-:Y:S01]  /*09f0*/  FMUL R29, R10, R29 ;  /* 0x0000001d0a1d7220 */ /* 0x000fe20000400000 */
[----:B------:R-:W-:Y:S01]  /*0a00*/  FMUL R22, R11, R22 ;  /* 0x000000160b167220 */ /* 0x000fe20000400000 */
[--C-:B----4-:R-:W-:Y:S01]  /*0a10*/  FADD R15, -R15, R12.reuse ;  /* 0x0000000c0f0f7221 */ /* 0x110fe20000000100 */
[----:B---3--:R-:W-:-:S03]  /*0a20*/  FADD R12, -R27, R12 ;  /* 0x0000000c1b0c7221 */ /* 0x008fc60000000100 */
[----:B------:R-:W-:Y:S01]  /*0a30*/  FMUL R15, R10, R15 ;  /* 0x0000000f0a0f7220 */ /* 0x000fe20000400000 */
[----:B------:R-:W-:-:S03]  /*0a40*/  FMUL R12, R11, R12 ;  /* 0x0000000c0b0c7220 */ /* 0x000fc60000400000 */
[----:B------:R-:W-:Y:S01]  /*0a50*/  FMUL R26, R15, R15 ;  /* 0x0000000f0f1a7220 */ /* 0x000fe20000400000 */
[----:B------:R-:W-:Y:S01]  /*0a60*/  FMUL R15, R12, R12 ;  /* 0x0000000c0c0f7220 */ /* 0x000fe20000400000 */
[----:B--2---:R-:W-:Y:S02]  /*0a70*/  FADD R27, -R6, R13 ;  /* 0x0000000d061b7221 */ /* 0x004fe40000000100 */
[----:B------:R-:W-:Y:S01]  /*0a80*/  FFMA R12, R29, R29, R26 ;  /* 0x0000001d1d0c7223 */ /* 0x000fe2000000001a */
[----:B------:R-:W-:Y:S01]  /*0a90*/  FFMA R15, R22, R22, R15 ;  /* 0x00000016160f7223 */ /* 0x000fe2000000000f */
[----:B------:R-:W2:Y:S01]  /*0aa0*/  LDG.E.EL R26, desc[UR6][R16.64+0x18] ;  /* 0x00001806101a7981 */ /* 0x000ea2000c2e1900 */
[----:B------:R-:W-:-:S03]  /*0ab0*/  FMUL R22, R8, R27 ;  /* 0x0000001b08167220 */ /* 0x000fc60000400000 */
[----:B------:R-:W3:Y:S01]  /*0ac0*/  LDG.E.EL R6, desc[UR6][R16.64+0x28] ;  /* 0x0000280610067981 */ /* 0x000ee2000c2e1900 */
[----:B------:R-:W-:-:S03]  /*0ad0*/  FFMA R5, R22, R22, R5 ;  /* 0x0000001616057223 */ /* 0x000fc60000000005 */
[----:B------:R-:W4:Y:S04]  /*0ae0*/  LDG.E.EL R22, desc[UR6][R16.64+0x38] ;  /* 0x0000380610167981 */ /* 0x000f28000c2e1900 */
[----:B------:R-:W5:Y:S01]  /*0af0*/  LDG.E.EL R29, desc[UR6][R16.64+0x3c] ;  /* 0x00003c06101d7981 */ /* 0x000f62000c2e1900 */
[----:B------:R-:W-:Y:S01]  /*0b00*/  FFMA R23, R18, R18, R23 ;  /* 0x0000001212177223 */ /* 0x000fe20000000017 */
[----:B------:R-:W-:-:S04]  /*0b10*/  FMUL R24, R24, R28 ;  /* 0x0000001c18187220 */ /* 0x000fc80000400000 */
[----:B------:R-:W-:Y:S01]  /*0b20*/  FSEL R18, R23, -INF , !P0 ;  /* 0xff80000017127808 */ /* 0x000fe20004000000 */
[----:B------:R-:W-:-:S03]  /*0b30*/  FFMA R25, R24, R24, R25 ;  /* 0x0000001818197223 */ /* 0x000fc60000000019 */
[----:B------:R-:W-:Y:S02]  /*0b40*/  FSETP.NAN.AND P1, PT, R18, R18, PT ;  /* 0x000000121200720b */ /* 0x000fe40003f28000 */
[----:B------:R-:W-:-:S04]  /*0b50*/  FSEL R24, R25, -INF , !P0 ;  /* 0xff80000019187808 */ /* 0x000fc80004000000 */
[----:B------:R-:W-:-:S07]  /*0b60*/  FSETP.GT.AND P3, PT, R18, R24, PT ;  /* 0x000000181200720b */ /* 0x000fce0003f64000 */
[----:B------:R-:W-:Y:S02]  /*0b70*/  @!P1 FSEL R18, R18, R24, P3 ;  /* 0x0000001812129208 */ /* 0x000fe40001800000 */
[----:B------:R-:W0:Y:S02]  /*0b80*/  S2R R24, SR_TID.X ;  /* 0x0000000000187919 */ /* 0x000e240000002100 */
[----:B------:R-:W-:Y:S01]  /*0b90*/  FSETP.NAN.AND P3, PT, R18, R18, PT ;  /* 0x000000121200720b */ /* 0x000fe20003f68000 */
[----:B------:R-:W1:Y:S01]  /*0ba0*/  S2UR UR5, SR_CgaCtaId ;  /* 0x00000000000579c3 */ /* 0x000e620000008800 */
[----:B------:R-:W-:Y:S02]  /*0bb0*/  UMOV UR4, 0x400 ;  /* 0x0000040000047882 */ /* 0x000fe40000000000 */
[----:B-1----:R-:W-:Y:S01]  /*0bc0*/  UPRMT UR4, UR5, 0x654, UR4 ;  /* 0x0000065405047896 */ /* 0x002fe20008000004 */
[----:B--2---:R-:W-:-:S04]  /*0bd0*/  FADD R26, -R26, R13 ;  /* 0x0000000d1a1a7221 */ /* 0x004fc80000000100 */
[----:B------:R-:W-:Y:S01]  /*0be0*/  FMUL R26, R9, R26 ;  /* 0x0000001a091a7220 */ /* 0x000fe20000400000 */
[--C-:B---3--:R-:W-:Y:S01]  /*0bf0*/  FADD R27, -R6, R13.reuse ;  /* 0x0000000d061b7221 */ /* 0x108fe20000000100 */
[----:B----4-:R-:W-:Y:S02]  /*0c00*/  FADD R22, -R22, R13 ;  /* 0x0000000d16167221 */ /* 0x010fe40000000100 */
[----:B------:R-:W-:Y:S01]  /*0c10*/  FFMA R6, R26, R26, R19 ;  /* 0x0000001a1a067223 */ /* 0x000fe20000000013 */
[----:B------:R-:W2:Y:S04]  /*0c20*/  LDG.E.EL R13, desc[UR6][R16.64+0x1c] ;  /* 0x00001c06100d7981 */ /* 0x000ea8000c2e1900 */
[----:B------:R-:W3:Y:S01]  /*0c30*/  LDG.E.EL R19, desc[UR6][R16.64+0x2c] ;  /* 0x00002c0610137981 */ /* 0x000ee2000c2e1900 */
[----:B------:R-:W-:-:S04]  /*0c40*/  FMUL R27, R10, R27 ;  /* 0x0000001b0a1b7220 */ /* 0x000fc80000400000 */
[----:B------:R-:W-:Y:S02]  /*0c50*/  FFMA R12, R27, R27, R12 ;  /* 0x0000001b1b0c7223 */ /* 0x000fe4000000000c */
[----:B------:R1:W4:Y:S01]  /*0c60*/  LDG.E.EL R27, desc[UR6][R16.64+0xc] ;  /* 0x00000c06101b7981 */ /* 0x000322000c2e1900 */
[----:B------:R-:W-:-:S04]  /*0c70*/  FSEL R26, R20, -INF , !P0 ;  /* 0xff800000141a7808 */ /* 0x000fc80004000000 */
[----:B------:R-:W-:Y:S02]  /*0c80*/  FSETP.GT.AND P1, PT, R18, R26, PT ;  /* 0x0000001a1200720b */ /* 0x000fe40003f24000 */
[----:B-1----:R-:W-:-:S11]  /*0c90*/  FSEL R17, R21, -INF , !P0 ;  /* 0xff80000015117808 */ /* 0x002fd60004000000 */
[----:B------:R-:W-:-:S04]  /*0ca0*/  @!P1 FSEL R18, R18, R26, P3 ;  /* 0x0000001a12129208 */ /* 0x000fc80001800000 */
[C---:B------:R-:W-:Y:S01]  /*0cb0*/  FSETP.GT.AND P1, PT, R18.reuse, R17, PT ;  /* 0x000000111200720b */ /* 0x040fe20003f24000 */
[----:B------:R-:W-:Y:S01]  /*0cc0*/  FMUL R22, R11, R22 ;  /* 0x000000160b167220 */ /* 0x000fe20000400000 */
[----:B------:R-:W-:-:S11]  /*0cd0*/  FSETP.NAN.AND P3, PT, R18, R18, PT ;  /* 0x000000121200720b */ /* 0x000fd60003f68000 */
[----:B------:R-:W-:Y:S01]  /*0ce0*/  @!P1 FSEL R18, R18, R17, P3 ;  /* 0x0000001112129208 */ /* 0x000fe20001800000 */
[----:B------:R-:W-:Y:S01]  /*0cf0*/  FFMA R17, R22, R22, R15 ;  /* 0x0000001616117223 */ /* 0x000fe2000000000f */
[----:B0-----:R-:W-:Y:S02]  /*0d00*/  LOP3.LUT R15, R24, 0x1f, RZ, 0xc0, !PT ;  /* 0x0000001f180f7812 */ /* 0x001fe400078ec0ff */
[----:B------:R-:W-:Y:S02]  /*0d10*/  SHF.L.U32 R22, R7, 0x2, RZ ;  /* 0x0000000207167819 */ /* 0x000fe400000006ff */
[----:B------:R-:W-:-:S04]  /*0d20*/  SHF.L.U32 R15, R15, 0x5, RZ ;  /* 0x000000050f0f7819 */ /* 0x000fc800000006ff */
[----:B------:R-:W-:-:S05]  /*0d30*/  LOP3.LUT R22, R15, R22, RZ, 0xfc, !PT ;  /* 0x000000160f167212 */ /* 0x000fca00078efcff */
[----:B------:R-:W-:Y:S01]  /*0d40*/  STS [R22+UR4], R18 ;  /* 0x0000001216007988 */ /* 0x000fe20008000804 */
[----:B------:R-:W-:Y:S01]  /*0d50*/  BAR.SYNC.DEFER_BLOCKING 0x0 ;  /* 0x0000000000007b1d */ /* 0x000fe20000010000 */
[C---:B------:R-:W-:Y:S02]  /*0d60*/  ISETP.GE.AND P3, PT, R24.reuse, 0x100, PT ;  /* 0x000001001800780c */ /* 0x040fe40003f66270 */
[----:B------:R-:W-:-:S11]  /*0d70*/  SHF.L.U32 R16, R24, 0x2, RZ ;  /* 0x0000000218107819 */ /* 0x000fd600000006ff */
[----:B------:R-:W0:Y:S01]  /*0d80*/  @!P3 LDS R4, [R16+UR4] ;  /* 0x000000041004b984 */ /* 0x000e220008000800 */
[--C-:B-----5:R-:W-:Y:S01]  /*0d90*/  FADD R28, -R29, R14.reuse ;  /* 0x0000000e1d1c7221 */ /* 0x120fe20000000100 */
[C---:B0-----:R-:W-:Y:S01]  /*0da0*/  FSETP.NAN.AND P4, PT, R4.reuse, R4, PT ;  /* 0x000000040400720b */ /* 0x041fe20003f88000 */
[--C-:B--2---:R-:W-:Y:S01]  /*0db0*/  FADD R26, -R13, R14.reuse ;  /* 0x0000000e0d1a7221 */ /* 0x104fe20000000100 */
[--C-:B---3--:R-:W-:Y:S02]  /*0dc0*/  FADD R13, -R19, R14.reuse ;  /* 0x0000000e130d7221 */ /* 0x108fe40000000100 */
[----:B------:R-:W0:Y:S01]  /*0dd0*/  SHFL.BFLY PT, R19, R4, 0x4, 0x1f ;  /* 0x0c801f0004137f89 */ /* 0x000e2200000e0000 */
[----:B----4-:R-:W-:Y:S01]  /*0de0*/  FADD R27, -R27, R14 ;  /* 0x0000000e1b1b7221 */ /* 0x010fe20000000100 */
[----:B0-----:R-:W-:-:S04]  /*0df0*/  FSETP.GT.AND P1, PT, R4, R19, PT ;  /* 0x000000130400720b */ /* 0x001fc80003f24000 */
[----:B------:R-:W-:-:S04]  /*0e00*/  FSEL R19, R4, R19, P1 ;  /* 0x0000001304137208 */ /* 0x000fc80000800000 */
[----:B------:R-:W-:-:S05]  /*0e10*/  FSEL R19, R4, R19, P4 ;  /* 0x0000001304137208 */ /* 0x000fca0002000000 */
[----:B------:R-:W0:Y:S01]  /*0e20*/  SHFL.BFLY PT, R14, R19, 0x2, 0x1f ;  /* 0x0c401f00130e7f89 */ /* 0x000e2200000e0000 */
[C---:B------:R-:W-:Y:S02]  /*0e30*/  FSETP.NAN.AND P4, PT, R19.reuse, R19, PT ;  /* 0x000000131300720b */ /* 0x040fe40003f88000 */
[----:B0-----:R-:W-:-:S13]  /*0e40*/  FSETP.GT.AND P1, PT, R19, R14, PT ;  /* 0x0000000e1300720b */ /* 0x001fda0003f24000 */
[----:B------:R-:W-:-:S05]  /*0e50*/  @!P1 FSEL R19, R19, R14, P4 ;  /* 0x0000000e13139208 */ /* 0x000fca0002000000 */
[----:B------:R-:W0:Y:S01]  /*0e60*/  SHFL.BFLY PT, R14, R19, 0x1, 0x1f ;  /* 0x0c201f00130e7f89 */ /* 0x000e2200000e0000 */
[----:B------:R-:W-:-:S04]  /*0e70*/  LOP3.LUT P1, RZ, R24, 0x7, RZ, 0xc0, !PT ;  /* 0x0000000718ff7812 */ /* 0x000fc8000782c0ff */
[----:B------:R-:W-:Y:S02]  /*0e80*/  ISETP.LT.AND P1, PT, R24, 0x100, !P1 ;  /* 0x000001001800780c */ /* 0x000fe40004f21270 */
[C---:B------:R-:W-:Y:S02]  /*0e90*/  FSETP.NAN.AND P5, PT, R19.reuse, R19, PT ;  /* 0x000000131300720b */ /* 0x040fe40003fa8000 */
[----:B0-----:R-:W-:-:S13]  /*0ea0*/  FSETP.GT.AND P4, PT, R19, R14, PT ;  /* 0x0000000e1300720b */ /* 0x001fda0003f84000 */
[----:B------:R-:W-:-:S05]  /*0eb0*/  @!P4 SEL R19, R19, R14, P5 ;  /* 0x0000000e1313c207 */ /* 0x000fca0002800000 */
[----:B------:R-:W-:Y:S01]  /*0ec0*/  @P1 STS [R16+UR4], R19 ;  /* 0x0000001310001988 */ /* 0x000fe20008000804 */
[----:B------:R-:W-:Y:S06]  /*0ed0*/  BAR.SYNC.DEFER_BLOCKING 0x0 ;  /* 0x0000000000007b1d */ /* 0x000fec0000010000 */
[----:B------:R-:W0:Y:S02]  /*0ee0*/  LDS R14, [R15+UR4] ;  /* 0x000000040f0e7984 */ /* 0x000e240008000800 */
[----:B0-----:R-:W-:-:S04]  /*0ef0*/  FADD R23, R23, -R14 ;  /* 0x8000000e17177221 */ /* 0x001fc80000000000 */
[----:B------:R-:W-:-:S05]  /*0f00*/  FMUL R23, R23, 1.4426950216293334961 ;  /* 0x3fb8aa3b17177820 */ /* 0x000fca0000400000 */
[----:B------:R-:W-:Y:S01]  /*0f10*/  FSETP.GEU.AND P6, PT, R23, -126, PT ;  /* 0xc2fc00001700780b */ /* 0x000fe20003fce000 */
[--C-:B------:R-:W-:Y:S01]  /*0f20*/  FADD R25, R25, -R14.reuse ;  /* 0x8000000e19197221 */ /* 0x100fe20000000000 */
[----:B------:R-:W-:-:S03]  /*0f30*/  FADD R20, R20, -R14 ;  /* 0x8000000e14147221 */ /* 0x000fc60000000000 */
[----:B------:R-:W-:-:S08]  /*0f40*/  FMUL R25, R25, 1.4426950216293334961 ;  /* 0x3fb8aa3b19197820 */ /* 0x000fd00000400000 */
[----:B------:R-:W-:-:S04]  /*0f50*/  @!P6 FMUL R23, R23, 0.5 ;  /* 0x3f0000001717e820 */ /* 0x000fc80000400000 */
[----:B------:R-:W0:Y:S01]  /*0f60*/  MUFU.EX2 R4, R23 ;  /* 0x0000001700047308 */ /* 0x000e220000000800 */
[----:B------:R-:W-:Y:S01]  /*0f70*/  FADD R21, R21, -R14 ;  /* 0x8000000e15157221 */ /* 0x000fe20000000000 */
[----:B------:R-:W-:Y:S01]  /*0f80*/  FMUL R20, R20, 1.4426950216293334961 ;  /* 0x3fb8aa3b14147820 */ /* 0x000fe20000400000 */
[----:B------:R-:W-:Y:S02]  /*0f90*/  FSETP.GEU.AND P5, PT, R25, -126, PT ;  /* 0xc2fc00001900780b */ /* 0x000fe40003fae000 */
[----:B------:R-:W-:Y:S02]  /*0fa0*/  FMUL R21, R21, 1.4426950216293334961 ;  /* 0x3fb8aa3b15157820 */ /* 0x000fe40000400000 */
[----:B------:R-:W-:Y:S01]  /*0fb0*/  FSETP.GEU.AND P4, PT, R20, -126, PT ;  /* 0xc2fc00001400780b */ /* 0x000fe20003f8e000 */
[----:B0-----:R-:W-:Y:S02]  /*0fc0*/  @!P6 FMUL R4, R4, R4 ;  /* 0x000000040404e220 */ /* 0x001fe40000400000 */
[----:B------:R-:W-:-:S06]  /*0fd0*/  FSETP.GEU.AND P6, PT, R21, -126, PT ;  /* 0xc2fc00001500780b */ /* 0x000fcc0003fce000 */
[----:B------:R-:W-:-:S04]  /*0fe0*/  @!P5 FMUL R25, R25, 0.5 ;  /* 0x3f0000001919d820 */ /* 0x000fc80000400000 */
[----:B------:R-:W-:Y:S01]  /*0ff0*/  @!P4 FMUL R20, R20, 0.5 ;  /* 0x3f0000001414c820 */ /* 0x000fe20000400000 */
[----:B------:R-:W0:Y:S08]  /*1000*/  MUFU.EX2 R19, R25 ;  /* 0x0000001900137308 */ /* 0x000e300000000800 */
[----:B------:R-:W1:Y:S01]  /*1010*/  MUFU.EX2 R18, R20 ;  /* 0x0000001400127308 */ /* 0x000e620000000800 */
[----:B------:R-:W-:-:S07]  /*1020*/  @!P6 FMUL R21, R21, 0.5 ;  /* 0x3f0000001515e820 */ /* 0x000fce0000400000 */
[----:B------:R2:W3:Y:S01]  /*1030*/  MUFU.EX2 R23, R21 ;  /* 0x0000001500177308 */ /* 0x0004e20000000800 */
[----:B0-----:R-:W-:-:S04]  /*1040*/  @!P5 FMUL R19, R19, R19 ;  /* 0x000000131313d220 */ /* 0x001fc80000400000 */
[----:B------:R-:W-:Y:S01]  /*1050*/  FADD R19, R4, R19 ;  /* 0x0000001304137221 */ /* 0x000fe20000000000 */
[----:B-1----:R-:W-:Y:S01]  /*1060*/  @!P4 FMUL R18, R18, R18 ;  /* 0x000000121212c220 */ /* 0x002fe20000400000 */
[----:B--2---:R-:W0:Y:S03]  /*1070*/  LDC.64 R20, c[0x0][0x228] ;  /* 0x00008a00ff147b82 */ /* 0x004e260000000a00 */
[----:B------:R-:W-:Y:S01]  /*1080*/  FADD R18, R18, R19 ;  /* 0x0000001312127221 */ /* 0x000fe20000000000 */
[----:B---3--:R-:W-:-:S04]  /*1090*/  @!P6 FMUL R23, R23, R23 ;  /* 0x000000171717e220 */ /* 0x008fc80000400000 */
[----:B------:R-:W-:-:S05]  /*10a0*/  FADD R18, R23, R18 ;  /* 0x0000001217127221 */ /* 0x000fca0000000000 */
[----:B------:R-:W-:Y:S01]  /*10b0*/  SEL R25, R18, RZ, !P0 ;  /* 0x000000ff12197207 */ /* 0x000fe20004000000 */
[----:B------:R-:W-:Y:S08]  /*10c0*/  BAR.SYNC.DEFER_BLOCKING 0x0 ;  /* 0x0000000000007b1d */ /* 0x000ff00000010000 */
[----:B------:R-:W1:Y:S01]  /*10d0*/  LDC.64 R18, c[0x0][0x230] ;  /* 0x00008c00ff127b82 */ /* 0x000e620000000a00 */
[----:B------:R-:W-:Y:S07]  /*10e0*/  STS [R22+UR4], R25 ;  /* 0x0000001916007988 */ /* 0x000fee0008000804 */
[----:B------:R-:W-:Y:S06]  /*10f0*/  BAR.SYNC.DEFER_BLOCKING 0x0 ;  /* 0x0000000000007b1d */ /* 0x000fec0000010000 */
[----:B------:R-:W2:Y:S04]  /*1100*/  @!P3 LDS R3, [R16+UR4] ;  /* 0x000000041003b984 */ /* 0x000ea80008000800 */
[----:B--2---:R-:W2:Y:S02]  /*1110*/  SHFL.BFLY PT, R4, R3, 0x4, 0x1f ;  /* 0x0c801f0003047f89 */ /* 0x004ea400000e0000 */
[----:B--2---:R-:W-:-:S05]  /*1120*/  FADD R24, R3, R4 ;  /* 0x0000000403187221 */ /* 0x004fca0000000000 */
[----:B------:R-:W2:Y:S02]  /*1130*/  SHFL.BFLY PT, R23, R24, 0x2, 0x1f ;  /* 0x0c401f0018177f89 */ /* 0x000ea400000e0000 */
[----:B--2---:R-:W-:-:S05]  /*1140*/  FADD R23, R24, R23 ;  /* 0x0000001718177221 */ /* 0x004fca0000000000 */
[----:B------:R-:W2:Y:S01]  /*1150*/  SHFL.BFLY PT, R4, R23, 0x1, 0x1f ;  /* 0x0c201f0017047f89 */ /* 0x000ea200000e0000 */
[----:B------:R-:W-:Y:S01]  /*1160*/  LOP3.LUT R29, R16, 0x1c, RZ, 0xc0, !PT ;  /* 0x0000001c101d7812 */ /* 0x000fe200078ec0ff */
[----:B------:R-:W-:Y:S01]  /*1170*/  FMUL R8, R8, R27 ;  /* 0x0000001b08087220 */ /* 0x000fe20000400000 */
[----:B------:R-:W-:Y:S01]  /*1180*/  ISETP.EQ.AND P0, PT, R7, RZ, !P0 ;  /* 0x000000ff0700720c */ /* 0x000fe20004702270 */
[----:B------:R-:W-:Y:S01]  /*1190*/  FMUL R9, R9, R26 ;  /* 0x0000001a09097220 */ /* 0x000fe20000400000 */
[----:B--2---:R-:W-:-:S05]  /*11a0*/  FADD R3, R23, R4 ;  /* 0x0000000417037221 */ /* 0x004fca0000000000 */
[----:B------:R2:W-:Y:S01]  /*11b0*/  @P1 STS [R16+UR4], R3 ;  /* 0x0000000310001988 */ /* 0x0005e20008000804 */
[----:B------:R-:W-:Y:S01]  /*11c0*/  LEA R25, R2, R29, 0x5 ;  /* 0x0000001d02197211 */ /* 0x000fe200078e28ff */
[----:B------:R-:W-:Y:S01]  /*11d0*/  FMUL R13, R10, R13 ;  /* 0x0000000d0a0d7220 */ /* 0x000fe20000400000 */
[----:B------:R-:W-:Y:S01]  /*11e0*/  FMUL R28, R11, R28 ;  /* 0x0000001c0b1c7220 */ /* 0x000fe20000400000 */
[----:B------:R-:W-:Y:S01]  /*11f0*/  FFMA R4, R8, R8, R5 ;  /* 0x0000000808047223 */ /* 0x000fe20000000005 */
[----:B------:R-:W-:Y:S01]  /*1200*/  FFMA R5, R9, R9, R6 ;  /* 0x0000000909057223 */ /* 0x000fe20000000006 */
[----:B0-----:R-:W-:-:S04]  /*1210*/  IMAD.WIDE R20, R25, 0x4, R20 ;  /* 0x0000000419147825 */ /* 0x001fc800078e0214 */
[----:B------:R-:W-:Y:S01]  /*1220*/  FFMA R6, R13, R13, R12 ;  /* 0x0000000d0d067223 */ /* 0x000fe2000000000c */
[----:B------:R-:W-:Y:S01]  /*1230*/  FFMA R7, R28, R28, R17 ;  /* 0x0000001c1c077223 */ /* 0x000fe20000000011 */
[----:B------:R-:W-:Y:S01]  /*1240*/  BAR.SYNC.DEFER_BLOCKING 0x0 ;  /* 0x0000000000007b1d */ /* 0x000fe20000010000 */
[----:B-1----:R-:W-:-:S05]  /*1250*/  IMAD.WIDE R18, R0, 0x4, R18 ;  /* 0x0000000400127825 */ /* 0x002fca00078e0212 */
[----:B------:R2:W-:Y:S04]  /*1260*/  @!P2 STG.E.128 desc[UR6][R20.64], R4 ;  /* 0x000000041400a986 */ /* 0x0005e8000c101d06 */
[----:B------:R2:W-:Y:S01]  /*1270*/  @P0 STG.E desc[UR6][R18.64], R14 ;  /* 0x0000000e12000986 */ /* 0x0005e2000c101906 */
[----:B------:R-:W-:Y:S05]  /*1280*/  @!P0 EXIT ;  /* 0x000000000000894d */ /* 0x000fea0003800000 */
[----:B------:R-:W0:Y:S01]  /*1290*/  LDS R15, [R15+UR4] ;  /* 0x000000040f0f7984 */ /* 0x000e220008000800 */
[----:B--2---:R-:W1:Y:S02]  /*12a0*/  LDC.64 R2, c[0x0][0x238] ;  /* 0x00008e00ff027b82 */ /* 0x004e640000000a00 */
[----:B-1----:R-:W-:-:S05]  /*12b0*/  IMAD.WIDE R2, R0, 0x4, R2 ;  /* 0x0000000400027825 */ /* 0x002fca00078e0202 */
[----:B0-----:R-:W-:Y:S01]  /*12c0*/  STG.E desc[UR6][R2.64], R15 ;  /* 0x0000000f02007986 */ /* 0x001fe2000c101906 */
[----:B------:R-:W-:Y:S05]  /*12d0*/  EXIT ;  /* 0x000000000000794d */ /* 0x000fea0003800000 */
.L_x_0:
[----:B------:R-:W-:-:S00]  /*12e0*/  BRA `(.L_x_0) ;  /* 0xfffffffc00fc7947 */ /* 0x000fc0000383ffff */
[----:B------:R-:W-:-:S00]  /*12f0*/  NOP ;  /* 0x0000000000007918 */ /* 0x000fc00000000000 */
        /* <DEDUP_REMOVED lines=8> */
.L_x_1:


//--------------------- .nv.shared.triton_per_fused__softmax_mul_pow_sub_sum_1 --------------------------
	.section	.nv.shared.triton_per_fused__softmax_mul_pow_sub_sum_1,"aw",@nobits
	.sectionflags	@""
	.align	16
	.zero		1024


//--------------------- .nv.constant0.triton_per_fused__softmax_mul_pow_sub_sum_1 --------------------------
	.section	.nv.constant0.triton_per_fused__softmax_mul_pow_sub_sum_1,"a",@progbits
	.sectionflags	@""
	.align	4
.nv.constant0.triton_per_fused__softmax_mul_pow_sub_sum_1:
	.zero		584
